	.headerflags	@"EF_CUDA_TEXMODE_UNIFIED EF_CUDA_64BIT_ADDRESS EF_CUDA_ACCELERATORS EF_CUDA_SM90 EF_CUDA_VIRTUAL_SM(EF_CUDA_SM90)"
	.elftype	@"ET_EXEC"


//--------------------- .nv.info                  --------------------------
	.section	.nv.info,"",@"SHT_CUDA_INFO"
	.align	4


	//----- nvinfo : EIATTR_REGCOUNT
	.align		4
        /*0000*/ 	.byte	0x04, 0x2f
        /*0002*/ 	.short	(.L_1 - .L_0)
	.align		4
.L_0:
        /*0004*/ 	.word	index@(triton_poi_fused__to_copy_gt_0)
        /*0008*/ 	.word	0x0000000a


	//----- nvinfo : EIATTR_MIN_STACK_SIZE
	.align		4
.L_1:
        /*000c*/ 	.byte	0x04, 0x12
        /*000e*/ 	.short	(.L_3 - .L_2)
	.align		4
.L_2:
        /*0010*/ 	.word	index@(triton_poi_fused__to_copy_gt_0)
        /*0014*/ 	.word	0x00000000


	//----- nvinfo : EIATTR_FRAME_SIZE
	.align		4
.L_3:
        /*0018*/ 	.byte	0x04, 0x11
        /*001a*/ 	.short	(.L_5 - .L_4)
	.align		4
.L_4:
        /*001c*/ 	.word	index@(triton_poi_fused__to_copy_gt_0)
        /*0020*/ 	.word	0x00000000


	//----- nvinfo : EIATTR_MIN_STACK_SIZE
	.align		4
.L_5:
        /*0024*/ 	.byte	0x04, 0x12
        /*0026*/ 	.short	(.L_7 - .L_6)
	.align		4
.L_6:
        /*0028*/ 	.word	index@(triton_poi_fused__to_copy_gt_0)
        /*002c*/ 	.word	0x00000000
.L_7:


//--------------------- .nv.info.triton_poi_fused__to_copy_gt_0 --------------------------
	.section	.nv.info.triton_poi_fused__to_copy_gt_0,"",@"SHT_CUDA_INFO"
	.sectionflags	@""
	.align	4


	//----- nvinfo : EIATTR_CUDA_API_VERSION
	.align		4
        /*0000*/ 	.byte	0x04, 0x37
        /*0002*/ 	.short	(.L_9 - .L_8)
.L_8:
        /*0004*/ 	.word	0x0000007c


	//----- nvinfo : EIATTR_KPARAM_INFO
	.align		4
.L_9:
        /*0008*/ 	.byte	0x04, 0x17
        /*000a*/ 	.short	(.L_11 - .L_10)
.L_10:
        /*000c*/ 	.word	0x00000000
        /*0010*/ 	.short	0x0002
        /*0012*/ 	.short	0x0010
        /*0014*/ 	.byte	0x00, 0xf0, 0x11, 0x00


	//----- nvinfo : EIATTR_KPARAM_INFO
	.align		4
.L_11:
        /*0018*/ 	.byte	0x04, 0x17
        /*001a*/ 	.short	(.L_13 - .L_12)
.L_12:
        /*001c*/ 	.word	0x00000000
        /*0020*/ 	.short	0x0001
        /*0022*/ 	.short	0x0008
        /*0024*/ 	.byte	0x00, 0xf4, 0x21, 0x00


	//----- nvinfo : EIATTR_KPARAM_INFO
	.align		4
.L_13:
        /*0028*/ 	.byte	0x04, 0x17
        /*002a*/ 	.short	(.L_15 - .L_14)
.L_14:
        /*002c*/ 	.word	0x00000000
        /*0030*/ 	.short	0x0000
        /*0032*/ 	.short	0x0000
        /*0034*/ 	.byte	0x00, 0xf4, 0x21, 0x00


	//----- nvinfo : EIATTR_SPARSE_MMA_MASK
	.align		4
.L_15:
        /*0038*/ 	.byte	0x03, 0x50
        /*003a*/ 	.short	0x0000


	//----- nvinfo : EIATTR_MAXREG_COUNT
	.align		4
        /*003c*/ 	.byte	0x03, 0x1b
        /*003e*/ 	.short	0x00ff


	//----- nvinfo : EIATTR_EXIT_INSTR_OFFSETS
	.align		4
        /*0040*/ 	.byte	0x04, 0x1c
        /*0042*/ 	.short	(.L_17 - .L_16)


	//   ....[0]....
.L_16:
        /*0044*/ 	.word	0x00000110


	//   ....[1]....
        /*0048*/ 	.word	0x00000130


	//----- nvinfo : EIATTR_REQNTID
	.align		4
.L_17:
        /*004c*/ 	.byte	0x04, 0x10
        /*004e*/ 	.short	(.L_19 - .L_18)
.L_18:
        /*0050*/ 	.word	0x00000080
        /*0054*/ 	.word	0x00000001
        /*0058*/ 	.word	0x00000001


	//----- nvinfo : EIATTR_CRS_STACK_SIZE
	.align		4
.L_19:
        /*005c*/ 	.byte	0x04, 0x1e
        /*005e*/ 	.short	(.L_21 - .L_20)
.L_20:
        /*0060*/ 	.word	0x00000000


	//----- nvinfo : EIATTR_CBANK_PARAM_SIZE
	.align		4
.L_21:
        /*0064*/ 	.byte	0x03, 0x19
        /*0066*/ 	.short	0x0014


	//----- nvinfo : EIATTR_PARAM_CBANK
	.align		4
        /*0068*/ 	.byte	0x04, 0x0a
        /*006a*/ 	.short	(.L_23 - .L_22)
	.align		4
.L_22:
        /*006c*/ 	.word	index@(.nv.constant0.triton_poi_fused__to_copy_gt_0)
        /*0070*/ 	.short	0x0210
        /*0072*/ 	.short	0x0014


	//----- nvinfo : EIATTR_SW_WAR
	.align		4
.L_23:
        /*0074*/ 	.byte	0x04, 0x36
        /*0076*/ 	.short	(.L_25 - .L_24)
.L_24:
        /*0078*/ 	.word	0x00000008
.L_25:


//--------------------- .nv.callgraph             --------------------------
	.section	.nv.callgraph,"",@"SHT_CUDA_CALLGRAPH"
	.align	4
	.sectionentsize	8
	.align		4
        /*0000*/ 	.word	0x00000000
	.align		4
        /*0004*/ 	.word	0xffffffff
	.align		4
        /*0008*/ 	.word	0x00000000
	.align		4
        /*000c*/ 	.word	0xfffffffe
	.align		4
        /*0010*/ 	.word	0x00000000
	.align		4
        /*0014*/ 	.word	0xfffffffd
	.align		4
        /*0018*/ 	.word	0x00000000
	.align		4
        /*001c*/ 	.word	0xfffffffc


//--------------------- .text.triton_poi_fused__to_copy_gt_0 --------------------------
	.section	.text.triton_poi_fused__to_copy_gt_0,"ax",@progbits
	.align	128
        .global         triton_poi_fused__to_copy_gt_0
        .type           triton_poi_fused__to_copy_gt_0,@function
        .size           triton_poi_fused__to_copy_gt_0,(.L_x_3 - triton_poi_fused__to_copy_gt_0)
        .other          triton_poi_fused__to_copy_gt_0,@"STO_CUDA_ENTRY STV_DEFAULT"
triton_poi_fused__to_copy_gt_0:
.text.triton_poi_fused__to_copy_gt_0:
[----:B------:R-:W0:Y:S02]  /*0000*/  LDC R1, c[0x0][0x28] ;  /* 0x00000a00ff017b82 */ /* 0x000e240000000800 */
[----:B------:R-:W1:Y:S01]  /*0010*/  S2R R0, SR_TID.X ;  /* 0x0000000000007919 */ /* 0x000e620000002100 */
[----:B------:R-:W2:Y:S01]  /*0020*/  LDC.64 R4, c[0x0][0x218] ;  /* 0x00008600ff047b82 */ /* 0x000ea20000000a00 */
[----:B------:R-:W-:Y:S01]  /*0030*/  ULDC.64 UR4, c[0x0][0x208] ;  /* 0x0000820000047ab9 */ /* 0x000fe20000000a00 */
[----:B------:R-:W-:Y:S01]  /*0040*/  BSSY B0, `(.L_x_0) ;  /* 0x000000b000007945 */ /* 0x000fe20003800000 */
[----:B------:R-:W3:Y:S01]  /*0050*/  S2R R7, SR_CTAID.X ;  /* 0x0000000000077919 */ /* 0x000ee20000002500 */
[----:B------:R-:W-:Y:S01]  /*0060*/  HFMA2.MMA R2, -RZ, RZ, 0, 0 ;  /* 0x00000000ff027435 */ /* 0x000fe200000001ff */
[----:B-1----:R-:W-:-:S05]  /*0070*/  LOP3.LUT R0, R0, 0x7f, RZ, 0xc0, !PT ;  /* 0x0000007f00007812 */ /* 0x002fca00078ec0ff */
[----:B---3--:R-:W-:-:S04]  /*0080*/  IMAD R7, R7, 0x80, R0 ;  /* 0x0000008007077824 */ /* 0x008fc800078e0200 */
[C---:B--2---:R-:W-:Y:S01]  /*0090*/  IMAD.WIDE R4, R7.reuse, 0x4, R4 ;  /* 0x0000000407047825 */ /* 0x044fe200078e0204 */
[----:B------:R-:W-:-:S13]  /*00a0*/  ISETP.GE.AND P0, PT, R7, 0x100, PT ;  /* 0x000001000700780c */ /* 0x000fda0003f06270 */
[----:B------:R-:W-:Y:S05]  /*00b0*/  @P0 BRA `(.L_x_1) ;  /* 0x00000000000c0947 */ /* 0x000fea0003800000 */
[----:B------:R-:W1:Y:S02]  /*00c0*/  LDC.64 R2, c[0x0][0x210] ;  /* 0x00008400ff027b82 */ /* 0x000e640000000a00 */
[----:B-1----:R-:W-:-:S06]  /*00d0*/  IMAD.WIDE R2, R7, 0x4, R2 ;  /* 0x0000000407027825 */ /* 0x002fcc00078e0202 */
[----:B------:R1:W5:Y:S02]  /*00e0*/  LDG.E R2, desc[UR4][R2.64] ;  /* 0x0000000402027981 */ /* 0x000364000c1e1900 */
.L_x_1:
[----:B------:R-:W-:Y:S05]  /*00f0*/  BSYNC B0 ;  /* 0x0000000000007941 */ /* 0x000fea0003800000 */
.L_x_0:
[----:B-1---5:R-:W-:Y:S01]  /*0100*/  FSET.BF.GT.AND R3, R2, RZ, PT ;  /* 0x000000ff0203720a */ /* 0x022fe20003804000 */
[----:B------:R-:W-:Y:S06]  /*0110*/  @P0 EXIT ;  /* 0x000000000000094d */ /* 0x000fec0003800000 */
[----:B------:R-:W-:Y:S01]  /*0120*/  STG.E desc[UR4][R4.64], R3 ;  /* 0x0000000304007986 */ /* 0x000fe2000c101904 */
[----:B------:R-:W-:Y:S05]  /*0130*/  EXIT ;  /* 0x000000000000794d */ /* 0x000fea0003800000 */
.L_x_2:
[----:B------:R-:W-:-:S00]  /*0140*/  BRA `(.L_x_2) ;  /* 0xfffffffc00fc7947 */ /* 0x000fc0000383ffff */
[----:B------:R-:W-:-:S00]  /*0150*/  NOP ;  /* 0x0000000000007918 */ /* 0x000fc00000000000 */
        /* <DEDUP_REMOVED lines=10> */
.L_x_3:


//--------------------- .nv.constant0.triton_poi_fused__to_copy_gt_0 --------------------------
	.section	.nv.constant0.triton_poi_fused__to_copy_gt_0,"a",@progbits
	.sectionflags	@""
	.align	4
.nv.constant0.triton_poi_fused__to_copy_gt_0:
	.zero		548
